//
// Generated by NVIDIA NVVM Compiler
//
// Compiler Build ID: CL-36424714
// Cuda compilation tools, release 13.0, V13.0.88
// Based on NVVM 20.0.0
//

.version 9.0
.target sm_100
.address_size 64

	// .globl	_Z6vecAddPKfS0_Pfi

.visible .entry _Z6vecAddPKfS0_Pfi(
	.param .u64 .ptr .align 1 _Z6vecAddPKfS0_Pfi_param_0,
	.param .u64 .ptr .align 1 _Z6vecAddPKfS0_Pfi_param_1,
	.param .u64 .ptr .align 1 _Z6vecAddPKfS0_Pfi_param_2,
	.param .u32 _Z6vecAddPKfS0_Pfi_param_3
)
{
	.reg .pred 	%p<2>;
	.reg .b32 	%r<6>;
	.reg .b32 	%f<4>;
	.reg .b64 	%rd<11>;

	ld.param.u64 	%rd1, [_Z6vecAddPKfS0_Pfi_param_0];
	ld.param.u64 	%rd2, [_Z6vecAddPKfS0_Pfi_param_1];
	ld.param.u64 	%rd3, [_Z6vecAddPKfS0_Pfi_param_2];
	ld.param.u32 	%r2, [_Z6vecAddPKfS0_Pfi_param_3];
	mov.u32 	%r3, %ntid.x;
	mov.u32 	%r4, %ctaid.x;
	mov.u32 	%r5, %tid.x;
	mad.lo.s32 	%r1, %r3, %r4, %r5;
	setp.ge.s32 	%p1, %r1, %r2;
	@%p1 bra 	$L__BB0_2;
	cvta.to.global.u64 	%rd4, %rd1;
	cvta.to.global.u64 	%rd5, %rd2;
	cvta.to.global.u64 	%rd6, %rd3;
	mul.wide.s32 	%rd7, %r1, 4;
	add.s64 	%rd8, %rd4, %rd7;
	ld.global.nc.f32 	%f1, [%rd8];
	add.s64 	%rd9, %rd5, %rd7;
	ld.global.nc.f32 	%f2, [%rd9];
	add.f32 	%f3, %f1, %f2;
	add.s64 	%rd10, %rd6, %rd7;
	st.global.f32 	[%rd10], %f3;
$L__BB0_2:
	ret;

}


// ===== COMPILED SASS (sm_100) =====

	.target	sm_100

	.elftype	@"ET_EXEC"


//--------------------- .note.nv.tkinfo           --------------------------
	.section	.note.nv.tkinfo,"",@"SHT_NOTE"
	.sectionflags	@"SHF_NOTE_NV_TKINFO"
	.tkinfo
        /*0018*/ 	.word	0x00000002
        /*0030*/ 	.string	""
        /*0030*/ 	.string	"ptxas"
        /*0030*/ 	.string	"Cuda compilation tools, release 13.0, V13.0.88"
        /*0030*/ 	.string	"Build cuda_13.0.r13.0/compiler.36424714_0"
        /*0030*/ 	.string	"-arch sm_100 -m 64 "



//--------------------- .note.nv.cuinfo           --------------------------
	.section	.note.nv.cuinfo,"",@"SHT_NOTE"
	.sectionflags	@"SHF_NOTE_NV_CUINFO"
        /*0018*/ 	.short	0x0002
        /*001a*/ 	.short	0x0064
        /*001c*/ 	.short	0x0082
	.zero		2


//--------------------- .nv.info                  --------------------------
	.section	.nv.info,"",@"SHT_CUDA_INFO"
	.align	4


	//----- nvinfo : EIATTR_REGCOUNT
	.align		4
        /*0000*/ 	.byte	0x04, 0x2f
        /*0002*/ 	.short	(.L_1 - .L_0)
	.align		4
.L_0:
        /*0004*/ 	.word	index@(_Z6vecAddPKfS0_Pfi)
        /*0008*/ 	.word	0x0000000c


	//----- nvinfo : EIATTR_FRAME_SIZE
	.align		4
.L_1:
        /*000c*/ 	.byte	0x04, 0x11
        /*000e*/ 	.short	(.L_3 - .L_2)
	.align		4
.L_2:
        /*0010*/ 	.word	index@(_Z6vecAddPKfS0_Pfi)
        /*0014*/ 	.word	0x00000000


	//----- nvinfo : EIATTR_MIN_STACK_SIZE
	.align		4
.L_3:
        /*0018*/ 	.byte	0x04, 0x12
        /*001a*/ 	.short	(.L_5 - .L_4)
	.align		4
.L_4:
        /*001c*/ 	.word	index@(_Z6vecAddPKfS0_Pfi)
        /*0020*/ 	.word	0x00000000
.L_5:


//--------------------- .nv.compat                --------------------------
	.section	.nv.compat,"",@"SHT_CUDA_COMPAT_INFO"
	.align	4
        /*0000*/ 	.byte	0x02, 0x09, 0x00, 0x00, 0x02, 0x02, 0x01, 0x00, 0x02, 0x05, 0x05, 0x00, 0x03, 0x07, 0x01, 0x01
        /*0010*/ 	.byte	0x02, 0x03, 0x00, 0x00, 0x02, 0x06, 0x01, 0x00, 0x04, 0x0b, 0x08, 0x00, 0x09, 0x00, 0x00, 0x00
        /*0020*/ 	.byte	0x00, 0x00, 0x00, 0x00


//--------------------- .nv.info._Z6vecAddPKfS0_Pfi --------------------------
	.section	.nv.info._Z6vecAddPKfS0_Pfi,"",@"SHT_CUDA_INFO"
	.sectionflags	@""
	.align	4


	//----- nvinfo : EIATTR_CUDA_API_VERSION
	.align		4
        /*0000*/ 	.byte	0x04, 0x37
        /*0002*/ 	.short	(.L_7 - .L_6)
.L_6:
        /*0004*/ 	.word	0x00000082


	//----- nvinfo : EIATTR_KPARAM_INFO
	.align		4
.L_7:
        /*0008*/ 	.byte	0x04, 0x17
        /*000a*/ 	.short	(.L_9 - .L_8)
.L_8:
        /*000c*/ 	.word	0x00000000
        /*0010*/ 	.short	0x0003
        /*0012*/ 	.short	0x0018
        /*0014*/ 	.byte	0x00, 0xf0, 0x11, 0x00


	//----- nvinfo : EIATTR_KPARAM_INFO
	.align		4
.L_9:
        /*0018*/ 	.byte	0x04, 0x17
        /*001a*/ 	.short	(.L_11 - .L_10)
.L_10:
        /*001c*/ 	.word	0x00000000
        /*0020*/ 	.short	0x0002
        /*0022*/ 	.short	0x0010
        /*0024*/ 	.byte	0x00, 0xf5, 0x21, 0x00


	//----- nvinfo : EIATTR_KPARAM_INFO
	.align		4
.L_11:
        /*0028*/ 	.byte	0x04, 0x17
        /*002a*/ 	.short	(.L_13 - .L_12)
.L_12:
        /*002c*/ 	.word	0x00000000
        /*0030*/ 	.short	0x0001
        /*0032*/ 	.short	0x0008
        /*0034*/ 	.byte	0x00, 0xf5, 0x21, 0x00


	//----- nvinfo : EIATTR_KPARAM_INFO
	.align		4
.L_13:
        /*0038*/ 	.byte	0x04, 0x17
        /*003a*/ 	.short	(.L_15 - .L_14)
.L_14:
        /*003c*/ 	.word	0x00000000
        /*0040*/ 	.short	0x0000
        /*0042*/ 	.short	0x0000
        /*0044*/ 	.byte	0x00, 0xf5, 0x21, 0x00


	//----- nvinfo : EIATTR_SPARSE_MMA_MASK
	.align		4
.L_15:
        /*0048*/ 	.byte	0x03, 0x50
        /*004a*/ 	.short	0x0000


	//----- nvinfo : EIATTR_MAXREG_COUNT
	.align		4
        /*004c*/ 	.byte	0x03, 0x1b
        /*004e*/ 	.short	0x00ff


	//----- nvinfo : EIATTR_MERCURY_ISA_VERSION
	.align		4
        /*0050*/ 	.byte	0x03, 0x5f
        /*0052*/ 	.short	0x0101


	//----- nvinfo : EIATTR_VRC_CTA_INIT_COUNT
	.align		4
        /*0054*/ 	.byte	0x02, 0x4a
	.zero		1
	.zero		1


	//----- nvinfo : EIATTR_EXIT_INSTR_OFFSETS
	.align		4
        /*0058*/ 	.byte	0x04, 0x1c
        /*005a*/ 	.short	(.L_17 - .L_16)


	//   ....[0]....
.L_16:
        /*005c*/ 	.word	0x00000070


	//   ....[1]....
        /*0060*/ 	.word	0x00000130


	//----- nvinfo : EIATTR_CBANK_PARAM_SIZE
	.align		4
.L_17:
        /*0064*/ 	.byte	0x03, 0x19
        /*0066*/ 	.short	0x001c


	//----- nvinfo : EIATTR_PARAM_CBANK
	.align		4
        /*0068*/ 	.byte	0x04, 0x0a
        /*006a*/ 	.short	(.L_19 - .L_18)
	.align		4
.L_18:
        /*006c*/ 	.word	index@(.nv.constant0._Z6vecAddPKfS0_Pfi)
        /*0070*/ 	.short	0x0380
        /*0072*/ 	.short	0x001c


	//----- nvinfo : EIATTR_SW_WAR
	.align		4
.L_19:
        /*0074*/ 	.byte	0x04, 0x36
        /*0076*/ 	.short	(.L_21 - .L_20)
.L_20:
        /*0078*/ 	.word	0x00000008
.L_21:


//--------------------- .nv.callgraph             --------------------------
	.section	.nv.callgraph,"",@"SHT_CUDA_CALLGRAPH"
	.align	4
	.sectionentsize	8
	.align		4
        /*0000*/ 	.word	0x00000000
	.align		4
        /*0004*/ 	.word	0xffffffff
	.align		4
        /*0008*/ 	.word	0x00000000
	.align		4
        /*000c*/ 	.word	0xfffffffe
	.align		4
        /*0010*/ 	.word	0x00000000
	.align		4
        /*0014*/ 	.word	0xfffffffd
	.align		4
        /*0018*/ 	.word	0x00000000
	.align		4
        /*001c*/ 	.word	0xfffffffc


//--------------------- .text._Z6vecAddPKfS0_Pfi  --------------------------
	.section	.text._Z6vecAddPKfS0_Pfi,"ax",@progbits
	.align	128
        .global         _Z6vecAddPKfS0_Pfi
        .type           _Z6vecAddPKfS0_Pfi,@function
        .size           _Z6vecAddPKfS0_Pfi,(.L_x_1 - _Z6vecAddPKfS0_Pfi)
        .other          _Z6vecAddPKfS0_Pfi,@"STO_CUDA_ENTRY STV_DEFAULT"
_Z6vecAddPKfS0_Pfi:
.text._Z6vecAddPKfS0_Pfi:
[----:B------:R-:W-:Y:S01]  /*0000*/  LDC R1, c[0x0][0x37c] ;  /* 0x0000df00ff017b82 */ /* 0x000fe20000000800 */
[----:B------:R-:W0:Y:S01]  /*0010*/  S2R R9, SR_CTAID.X ;  /* 0x0000000000097919 */ /* 0x000e220000002500 */
[----:B------:R-:W0:Y:S01]  /*0020*/  LDCU UR4, c[0x0][0x360] ;  /* 0x00006c00ff0477ac */ /* 0x000e220008000800 */
[----:B------:R-:W0:Y:S01]  /*0030*/  S2R R0, SR_TID.X ;  /* 0x0000000000007919 */ /* 0x000e220000002100 */
[----:B------:R-:W1:Y:S01]  /*0040*/  LDCU UR5, c[0x0][0x398] ;  /* 0x00007300ff0577ac */ /* 0x000e620008000800 */
[----:B0-----:R-:W-:-:S05]  /*0050*/  IMAD R9, R9, UR4, R0 ;  /* 0x0000000409097c24 */ /* 0x001fca000f8e0200 */
[----:B-1----:R-:W-:-:S13]  /*0060*/  ISETP.GE.AND P0, PT, R9, UR5, PT ;  /* 0x0000000509007c0c */ /* 0x002fda000bf06270 */
[----:B------:R-:W-:Y:S05]  /*0070*/  @P0 EXIT ;  /* 0x000000000000094d */ /* 0x000fea0003800000 */
[----:B------:R-:W0:Y:S01]  /*0080*/  LDC.64 R2, c[0x0][0x380] ;  /* 0x0000e000ff027b82 */ /* 0x000e220000000a00 */
[----:B------:R-:W1:Y:S07]  /*0090*/  LDCU.64 UR4, c[0x0][0x358] ;  /* 0x00006b00ff0477ac */ /* 0x000e6e0008000a00 */
[----:B------:R-:W2:Y:S08]  /*00a0*/  LDC.64 R4, c[0x0][0x388] ;  /* 0x0000e200ff047b82 */ /* 0x000eb00000000a00 */
[----:B------:R-:W3:Y:S01]  /*00b0*/  LDC.64 R6, c[0x0][0x390] ;  /* 0x0000e400ff067b82 */ /* 0x000ee20000000a00 */
[----:B0-----:R-:W-:-:S06]  /*00c0*/  IMAD.WIDE R2, R9, 0x4, R2 ;  /* 0x0000000409027825 */ /* 0x001fcc00078e0202 */
[----:B-1----:R-:W4:Y:S01]  /*00d0*/  LDG.E.CONSTANT R2, desc[UR4][R2.64] ;  /* 0x0000000402027981 */ /* 0x002f22000c1e9900 */
[----:B--2---:R-:W-:-:S06]  /*00e0*/  IMAD.WIDE R4, R9, 0x4, R4 ;  /* 0x0000000409047825 */ /* 0x004fcc00078e0204 */
[----:B------:R-:W4:Y:S01]  /*00f0*/  LDG.E.CONSTANT R5, desc[UR4][R4.64] ;  /* 0x0000000404057981 */ /* 0x000f22000c1e9900 */
[----:B---3--:R-:W-:-:S04]  /*0100*/  IMAD.WIDE R6, R9, 0x4, R6 ;  /* 0x0000000409067825 */ /* 0x008fc800078e0206 */
[----:B----4-:R-:W-:-:S05]  /*0110*/  FADD R9, R2, R5 ;  /* 0x0000000502097221 */ /* 0x010fca0000000000 */
[----:B------:R-:W-:Y:S01]  /*0120*/  STG.E desc[UR4][R6.64], R9 ;  /* 0x0000000906007986 */ /* 0x000fe2000c101904 */
[----:B------:R-:W-:Y:S05]  /*0130*/  EXIT ;  /* 0x000000000000794d */ /* 0x000fea0003800000 */
.L_x_0:
[----:B------:R-:W-:-:S00]  /*0140*/  BRA `(.L_x_0) ;  /* 0xfffffffc00fc7947 */ /* 0x000fc0000383ffff */
[----:B------:R-:W-:-:S00]  /*0150*/  NOP ;  /* 0x0000000000007918 */ /* 0x000fc00000000000 */
        /* <DEDUP_REMOVED lines=10> */
.L_x_1:


//--------------------- .nv.shared.reserved.0     --------------------------
	.section	.nv.shared.reserved.0,"aw",@nobits
	.weak		__nv_reservedSMEM_offset_0_alias
	.size		__nv_reservedSMEM_offset_0_alias, 0, 64
	.other		__nv_reservedSMEM_offset_0_alias,@"STO_CUDA_RESERVED_SHARED STV_DEFAULT"
__nv_reservedSMEM_offset_0_alias:
	.zero		0
	.zero		64


//--------------------- .nv.constant0._Z6vecAddPKfS0_Pfi --------------------------
	.section	.nv.constant0._Z6vecAddPKfS0_Pfi,"a",@progbits
	.sectionflags	@""
	.align	4
.nv.constant0._Z6vecAddPKfS0_Pfi:
	.zero		924


//--------------------- SYMBOLS --------------------------

	.type		.nv.reservedSmem.offset0,@object
	.size		.nv.reservedSmem.offset0,0x4
